//
// Generated by NVIDIA NVVM Compiler
//
// Compiler Build ID: CL-36424714
// Cuda compilation tools, release 13.0, V13.0.88
// Based on NVVM 20.0.0
//

.version 9.0
.target sm_100
.address_size 64

	// .globl	_Z9Calc_CellPf

.visible .entry _Z9Calc_CellPf(
	.param .u64 .ptr .align 1 _Z9Calc_CellPf_param_0
)
{
	.reg .pred 	%p<2>;
	.reg .b32 	%r<10>;
	.reg .b32 	%f<116>;
	.reg .b64 	%rd<5>;
	.reg .b64 	%fd<17>;

	ld.param.u64 	%rd2, [_Z9Calc_CellPf_param_0];
	cvta.to.global.u64 	%rd3, %rd2;
	mov.u32 	%r4, %ctaid.x;
	mov.u32 	%r5, %tid.x;
	shl.b32 	%r6, %r5, 7;
	add.s32 	%r7, %r4, %r6;
	add.s32 	%r8, %r7, 1;
	mul.wide.u32 	%rd4, %r8, 4;
	add.s64 	%rd1, %rd3, %rd4;
	ld.global.f32 	%f115, [%rd1+512];
	mov.b32 	%r9, 0;
$L__BB0_1:
	ld.global.f32 	%f4, [%rd1];
	sub.f32 	%f5, %f115, %f4;
	ld.global.f32 	%f6, [%rd1+1024];
	sub.f32 	%f7, %f6, %f115;
	ld.global.f32 	%f8, [%rd1+508];
	sub.f32 	%f9, %f115, %f8;
	ld.global.f32 	%f10, [%rd1+516];
	sub.f32 	%f11, %f10, %f115;
	sub.f32 	%f12, %f7, %f5;
	sub.f32 	%f13, %f11, %f9;
	add.f32 	%f14, %f12, %f13;
	cvt.f64.f32 	%fd1, %f14;
	mul.f64 	%fd2, %fd1, 0d3FB999999999999A;
	cvt.rn.f32.f64 	%f15, %fd2;
	bar.sync 	0;
	ld.global.f32 	%f16, [%rd1+512];
	add.f32 	%f17, %f16, %f15;
	st.global.f32 	[%rd1+512], %f17;
	ld.global.f32 	%f18, [%rd1];
	sub.f32 	%f19, %f17, %f18;
	ld.global.f32 	%f20, [%rd1+1024];
	sub.f32 	%f21, %f20, %f17;
	ld.global.f32 	%f22, [%rd1+508];
	sub.f32 	%f23, %f17, %f22;
	ld.global.f32 	%f24, [%rd1+516];
	sub.f32 	%f25, %f24, %f17;
	sub.f32 	%f26, %f21, %f19;
	sub.f32 	%f27, %f25, %f23;
	add.f32 	%f28, %f26, %f27;
	cvt.f64.f32 	%fd3, %f28;
	mul.f64 	%fd4, %fd3, 0d3FB999999999999A;
	cvt.rn.f32.f64 	%f29, %fd4;
	bar.sync 	0;
	ld.global.f32 	%f30, [%rd1+512];
	add.f32 	%f31, %f30, %f29;
	st.global.f32 	[%rd1+512], %f31;
	ld.global.f32 	%f32, [%rd1];
	sub.f32 	%f33, %f31, %f32;
	ld.global.f32 	%f34, [%rd1+1024];
	sub.f32 	%f35, %f34, %f31;
	ld.global.f32 	%f36, [%rd1+508];
	sub.f32 	%f37, %f31, %f36;
	ld.global.f32 	%f38, [%rd1+516];
	sub.f32 	%f39, %f38, %f31;
	sub.f32 	%f40, %f35, %f33;
	sub.f32 	%f41, %f39, %f37;
	add.f32 	%f42, %f40, %f41;
	cvt.f64.f32 	%fd5, %f42;
	mul.f64 	%fd6, %fd5, 0d3FB999999999999A;
	cvt.rn.f32.f64 	%f43, %fd6;
	bar.sync 	0;
	ld.global.f32 	%f44, [%rd1+512];
	add.f32 	%f45, %f44, %f43;
	st.global.f32 	[%rd1+512], %f45;
	ld.global.f32 	%f46, [%rd1];
	sub.f32 	%f47, %f45, %f46;
	ld.global.f32 	%f48, [%rd1+1024];
	sub.f32 	%f49, %f48, %f45;
	ld.global.f32 	%f50, [%rd1+508];
	sub.f32 	%f51, %f45, %f50;
	ld.global.f32 	%f52, [%rd1+516];
	sub.f32 	%f53, %f52, %f45;
	sub.f32 	%f54, %f49, %f47;
	sub.f32 	%f55, %f53, %f51;
	add.f32 	%f56, %f54, %f55;
	cvt.f64.f32 	%fd7, %f56;
	mul.f64 	%fd8, %fd7, 0d3FB999999999999A;
	cvt.rn.f32.f64 	%f57, %fd8;
	bar.sync 	0;
	ld.global.f32 	%f58, [%rd1+512];
	add.f32 	%f59, %f58, %f57;
	st.global.f32 	[%rd1+512], %f59;
	ld.global.f32 	%f60, [%rd1];
	sub.f32 	%f61, %f59, %f60;
	ld.global.f32 	%f62, [%rd1+1024];
	sub.f32 	%f63, %f62, %f59;
	ld.global.f32 	%f64, [%rd1+508];
	sub.f32 	%f65, %f59, %f64;
	ld.global.f32 	%f66, [%rd1+516];
	sub.f32 	%f67, %f66, %f59;
	sub.f32 	%f68, %f63, %f61;
	sub.f32 	%f69, %f67, %f65;
	add.f32 	%f70, %f68, %f69;
	cvt.f64.f32 	%fd9, %f70;
	mul.f64 	%fd10, %fd9, 0d3FB999999999999A;
	cvt.rn.f32.f64 	%f71, %fd10;
	bar.sync 	0;
	ld.global.f32 	%f72, [%rd1+512];
	add.f32 	%f73, %f72, %f71;
	st.global.f32 	[%rd1+512], %f73;
	ld.global.f32 	%f74, [%rd1];
	sub.f32 	%f75, %f73, %f74;
	ld.global.f32 	%f76, [%rd1+1024];
	sub.f32 	%f77, %f76, %f73;
	ld.global.f32 	%f78, [%rd1+508];
	sub.f32 	%f79, %f73, %f78;
	ld.global.f32 	%f80, [%rd1+516];
	sub.f32 	%f81, %f80, %f73;
	sub.f32 	%f82, %f77, %f75;
	sub.f32 	%f83, %f81, %f79;
	add.f32 	%f84, %f82, %f83;
	cvt.f64.f32 	%fd11, %f84;
	mul.f64 	%fd12, %fd11, 0d3FB999999999999A;
	cvt.rn.f32.f64 	%f85, %fd12;
	bar.sync 	0;
	ld.global.f32 	%f86, [%rd1+512];
	add.f32 	%f87, %f86, %f85;
	st.global.f32 	[%rd1+512], %f87;
	ld.global.f32 	%f88, [%rd1];
	sub.f32 	%f89, %f87, %f88;
	ld.global.f32 	%f90, [%rd1+1024];
	sub.f32 	%f91, %f90, %f87;
	ld.global.f32 	%f92, [%rd1+508];
	sub.f32 	%f93, %f87, %f92;
	ld.global.f32 	%f94, [%rd1+516];
	sub.f32 	%f95, %f94, %f87;
	sub.f32 	%f96, %f91, %f89;
	sub.f32 	%f97, %f95, %f93;
	add.f32 	%f98, %f96, %f97;
	cvt.f64.f32 	%fd13, %f98;
	mul.f64 	%fd14, %fd13, 0d3FB999999999999A;
	cvt.rn.f32.f64 	%f99, %fd14;
	bar.sync 	0;
	ld.global.f32 	%f100, [%rd1+512];
	add.f32 	%f101, %f100, %f99;
	st.global.f32 	[%rd1+512], %f101;
	ld.global.f32 	%f102, [%rd1];
	sub.f32 	%f103, %f101, %f102;
	ld.global.f32 	%f104, [%rd1+1024];
	sub.f32 	%f105, %f104, %f101;
	ld.global.f32 	%f106, [%rd1+508];
	sub.f32 	%f107, %f101, %f106;
	ld.global.f32 	%f108, [%rd1+516];
	sub.f32 	%f109, %f108, %f101;
	sub.f32 	%f110, %f105, %f103;
	sub.f32 	%f111, %f109, %f107;
	add.f32 	%f112, %f110, %f111;
	cvt.f64.f32 	%fd15, %f112;
	mul.f64 	%fd16, %fd15, 0d3FB999999999999A;
	cvt.rn.f32.f64 	%f113, %fd16;
	bar.sync 	0;
	ld.global.f32 	%f114, [%rd1+512];
	add.f32 	%f115, %f114, %f113;
	st.global.f32 	[%rd1+512], %f115;
	add.s32 	%r9, %r9, 8;
	setp.ne.s32 	%p1, %r9, 100000;
	@%p1 bra 	$L__BB0_1;
	ret;

}


// ===== COMPILED SASS (sm_100) =====

	.target	sm_100

	.elftype	@"ET_EXEC"


//--------------------- .note.nv.tkinfo           --------------------------
	.section	.note.nv.tkinfo,"",@"SHT_NOTE"
	.sectionflags	@"SHF_NOTE_NV_TKINFO"
	.tkinfo
        /*0018*/ 	.word	0x00000002
        /*0030*/ 	.string	""
        /*0030*/ 	.string	"ptxas"
        /*0030*/ 	.string	"Cuda compilation tools, release 13.0, V13.0.88"
        /*0030*/ 	.string	"Build cuda_13.0.r13.0/compiler.36424714_0"
        /*0030*/ 	.string	"-arch sm_100 -m 64 "



//--------------------- .note.nv.cuinfo           --------------------------
	.section	.note.nv.cuinfo,"",@"SHT_NOTE"
	.sectionflags	@"SHF_NOTE_NV_CUINFO"
        /*0018*/ 	.short	0x0002
        /*001a*/ 	.short	0x0064
        /*001c*/ 	.short	0x0082
	.zero		2


//--------------------- .nv.info                  --------------------------
	.section	.nv.info,"",@"SHT_CUDA_INFO"
	.align	4


	//----- nvinfo : EIATTR_REGCOUNT
	.align		4
        /*0000*/ 	.byte	0x04, 0x2f
        /*0002*/ 	.short	(.L_1 - .L_0)
	.align		4
.L_0:
        /*0004*/ 	.word	index@(_Z9Calc_CellPf)
        /*0008*/ 	.word	0x00000011


	//----- nvinfo : EIATTR_FRAME_SIZE
	.align		4
.L_1:
        /*000c*/ 	.byte	0x04, 0x11
        /*000e*/ 	.short	(.L_3 - .L_2)
	.align		4
.L_2:
        /*0010*/ 	.word	index@(_Z9Calc_CellPf)
        /*0014*/ 	.word	0x00000000


	//----- nvinfo : EIATTR_MIN_STACK_SIZE
	.align		4
.L_3:
        /*0018*/ 	.byte	0x04, 0x12
        /*001a*/ 	.short	(.L_5 - .L_4)
	.align		4
.L_4:
        /*001c*/ 	.word	index@(_Z9Calc_CellPf)
        /*0020*/ 	.word	0x00000000
.L_5:


//--------------------- .nv.compat                --------------------------
	.section	.nv.compat,"",@"SHT_CUDA_COMPAT_INFO"
	.align	4
        /*0000*/ 	.byte	0x02, 0x09, 0x00, 0x00, 0x02, 0x02, 0x01, 0x00, 0x02, 0x05, 0x05, 0x00, 0x03, 0x07, 0x01, 0x01
        /*0010*/ 	.byte	0x02, 0x03, 0x00, 0x00, 0x02, 0x06, 0x01, 0x00, 0x04, 0x0b, 0x08, 0x00, 0x01, 0x00, 0x00, 0x00
        /*0020*/ 	.byte	0x00, 0x00, 0x00, 0x00


//--------------------- .nv.info._Z9Calc_CellPf   --------------------------
	.section	.nv.info._Z9Calc_CellPf,"",@"SHT_CUDA_INFO"
	.sectionflags	@""
	.align	4


	//----- nvinfo : EIATTR_CUDA_API_VERSION
	.align		4
        /*0000*/ 	.byte	0x04, 0x37
        /*0002*/ 	.short	(.L_7 - .L_6)
.L_6:
        /*0004*/ 	.word	0x00000082


	//----- nvinfo : EIATTR_KPARAM_INFO
	.align		4
.L_7:
        /*0008*/ 	.byte	0x04, 0x17
        /*000a*/ 	.short	(.L_9 - .L_8)
.L_8:
        /*000c*/ 	.word	0x00000000
        /*0010*/ 	.short	0x0000
        /*0012*/ 	.short	0x0000
        /*0014*/ 	.byte	0x00, 0xf5, 0x21, 0x00


	//----- nvinfo : EIATTR_SPARSE_MMA_MASK
	.align		4
.L_9:
        /*0018*/ 	.byte	0x03, 0x50
        /*001a*/ 	.short	0x0000


	//----- nvinfo : EIATTR_MAXREG_COUNT
	.align		4
        /*001c*/ 	.byte	0x03, 0x1b
        /*001e*/ 	.short	0x00ff


	//----- nvinfo : EIATTR_NUM_BARRIERS
	.align		4
        /*0020*/ 	.byte	0x02, 0x4c
        /*0022*/ 	.byte	0x01
	.zero		1


	//----- nvinfo : EIATTR_MERCURY_ISA_VERSION
	.align		4
        /*0024*/ 	.byte	0x03, 0x5f
        /*0026*/ 	.short	0x0101


	//----- nvinfo : EIATTR_VRC_CTA_INIT_COUNT
	.align		4
        /*0028*/ 	.byte	0x02, 0x4a
	.zero		1
	.zero		1


	//----- nvinfo : EIATTR_EXIT_INSTR_OFFSETS
	.align		4
        /*002c*/ 	.byte	0x04, 0x1c
        /*002e*/ 	.short	(.L_11 - .L_10)


	//   ....[0]....
.L_10:
        /*0030*/ 	.word	0x000009f0


	//----- nvinfo : EIATTR_CBANK_PARAM_SIZE
	.align		4
.L_11:
        /*0034*/ 	.byte	0x03, 0x19
        /*0036*/ 	.short	0x0008


	//----- nvinfo : EIATTR_PARAM_CBANK
	.align		4
        /*0038*/ 	.byte	0x04, 0x0a
        /*003a*/ 	.short	(.L_13 - .L_12)
	.align		4
.L_12:
        /*003c*/ 	.word	index@(.nv.constant0._Z9Calc_CellPf)
        /*0040*/ 	.short	0x0380
        /*0042*/ 	.short	0x0008


	//----- nvinfo : EIATTR_SW_WAR
	.align		4
.L_13:
        /*0044*/ 	.byte	0x04, 0x36
        /*0046*/ 	.short	(.L_15 - .L_14)
.L_14:
        /*0048*/ 	.word	0x00000008
.L_15:


//--------------------- .nv.callgraph             --------------------------
	.section	.nv.callgraph,"",@"SHT_CUDA_CALLGRAPH"
	.align	4
	.sectionentsize	8
	.align		4
        /*0000*/ 	.word	0x00000000
	.align		4
        /*0004*/ 	.word	0xffffffff
	.align		4
        /*0008*/ 	.word	0x00000000
	.align		4
        /*000c*/ 	.word	0xfffffffe
	.align		4
        /*0010*/ 	.word	0x00000000
	.align		4
        /*0014*/ 	.word	0xfffffffd
	.align		4
        /*0018*/ 	.word	0x00000000
	.align		4
        /*001c*/ 	.word	0xfffffffc


//--------------------- .text._Z9Calc_CellPf      --------------------------
	.section	.text._Z9Calc_CellPf,"ax",@progbits
	.align	128
        .global         _Z9Calc_CellPf
        .type           _Z9Calc_CellPf,@function
        .size           _Z9Calc_CellPf,(.L_x_2 - _Z9Calc_CellPf)
        .other          _Z9Calc_CellPf,@"STO_CUDA_ENTRY STV_DEFAULT"
_Z9Calc_CellPf:
.text._Z9Calc_CellPf:
[----:B------:R-:W-:Y:S01]  /*0000*/  LDC R1, c[0x0][0x37c] ;  /* 0x0000df00ff017b82 */ /* 0x000fe20000000800 */
[----:B------:R-:W0:Y:S07]  /*0010*/  S2R R0, SR_TID.X ;  /* 0x0000000000007919 */ /* 0x000e2e0000002100 */
[----:B------:R-:W0:Y:S01]  /*0020*/  S2UR UR4, SR_CTAID.X ;  /* 0x00000000000479c3 */ /* 0x000e220000002500 */
[----:B------:R-:W1:Y:S07]  /*0030*/  LDCU.64 UR6, c[0x0][0x358] ;  /* 0x00006b00ff0677ac */ /* 0x000e6e0008000a00 */
[----:B------:R-:W2:Y:S01]  /*0040*/  LDC.64 R2, c[0x0][0x380] ;  /* 0x0000e000ff027b82 */ /* 0x000ea20000000a00 */
[----:B0-----:R-:W-:-:S04]  /*0050*/  LEA R0, R0, UR4, 0x7 ;  /* 0x0000000400007c11 */ /* 0x001fc8000f8e38ff */
[----:B------:R-:W-:-:S05]  /*0060*/  IADD3 R5, PT, PT, R0, 0x1, RZ ;  /* 0x0000000100057810 */ /* 0x000fca0007ffe0ff */
[----:B--2---:R-:W-:-:S05]  /*0070*/  IMAD.WIDE.U32 R2, R5, 0x4, R2 ;  /* 0x0000000405027825 */ /* 0x004fca00078e0002 */
[----:B-1----:R0:W5:Y:S01]  /*0080*/  LDG.E R7, desc[UR6][R2.64+0x200] ;  /* 0x0002000602077981 */ /* 0x002162000c1e1900 */
[----:B------:R-:W-:-:S05]  /*0090*/  UMOV UR4, URZ ;  /* 0x000000ff00047c82 */ /* 0x000fca0008000000 */
.L_x_0:
[----:B------:R-:W2:Y:S04]  /*00a0*/  LDG.E R0, desc[UR6][R2.64] ;  /* 0x0000000602007981 */ /* 0x000ea8000c1e1900 */
[----:B------:R-:W3:Y:S04]  /*00b0*/  LDG.E R4, desc[UR6][R2.64+0x400] ;  /* 0x0004000602047981 */ /* 0x000ee8000c1e1900 */
[----:B------:R-:W4:Y:S04]  /*00c0*/  LDG.E R8, desc[UR6][R2.64+0x204] ;  /* 0x0002040602087981 */ /* 0x000f28000c1e1900 */
[----:B------:R-:W4:Y:S01]  /*00d0*/  LDG.E R6, desc[UR6][R2.64+0x1fc] ;  /* 0x0001fc0602067981 */ /* 0x000f22000c1e1900 */
[----:B------:R-:W-:Y:S06]  /*00e0*/  BAR.SYNC.DEFER_BLOCKING 0x0 ;  /* 0x0000000000007b1d */ /* 0x000fec0000010000 */
[----:B------:R-:W4:Y:S01]  /*00f0*/  LDG.E R11, desc[UR6][R2.64+0x200] ;  /* 0x00020006020b7981 */ /* 0x000f22000c1e1900 */
[----:B------:R-:W-:Y:S01]  /*0100*/  UMOV UR8, 0x9999999a ;  /* 0x9999999a00087882 */ /* 0x000fe20000000000 */
[----:B------:R-:W-:-:S02]  /*0110*/  UMOV UR9, 0x3fb99999 ;  /* 0x3fb9999900097882 */ /* 0x000fc40000000000 */
[----:B------:R-:W4:Y:S04]  /*0120*/  LDG.E R10, desc[UR6][R2.64+0x1fc] ;  /* 0x0001fc06020a7981 */ /* 0x000f28000c1e1900 */
[----:B------:R-:W4:Y:S01]  /*0130*/  LDG.E R12, desc[UR6][R2.64+0x204] ;  /* 0x00020406020c7981 */ /* 0x000f22000c1e1900 */
[--C-:B--2--5:R-:W-:Y:S01]  /*0140*/  FADD R0, -R0, R7.reuse ;  /* 0x0000000700007221 */ /* 0x124fe20000000100 */
[--C-:B---3--:R-:W-:Y:S01]  /*0150*/  FADD R5, R4, -R7.reuse ;  /* 0x8000000704057221 */ /* 0x108fe20000000000 */
[----:B----4-:R-:W-:-:S03]  /*0160*/  FADD R9, R8, -R7 ;  /* 0x8000000708097221 */ /* 0x010fc60000000000 */
[----:B------:R-:W-:Y:S01]  /*0170*/  FADD R0, -R0, R5 ;  /* 0x0000000500007221 */ /* 0x000fe20000000100 */
[----:B------:R-:W2:Y:S01]  /*0180*/  LDG.E R8, desc[UR6][R2.64+0x400] ;  /* 0x0004000602087981 */ /* 0x000ea2000c1e1900 */
[----:B------:R-:W-:-:S04]  /*0190*/  FADD R6, -R6, R7 ;  /* 0x0000000706067221 */ /* 0x000fc80000000100 */
[----:B------:R-:W-:Y:S02]  /*01a0*/  FADD R9, -R6, R9 ;  /* 0x0000000906097221 */ /* 0x000fe40000000100 */
[----:B------:R-:W3:Y:S02]  /*01b0*/  LDG.E R6, desc[UR6][R2.64] ;  /* 0x0000000602067981 */ /* 0x000ee4000c1e1900 */
[----:B------:R-:W-:-:S04]  /*01c0*/  FADD R0, R0, R9 ;  /* 0x0000000900007221 */ /* 0x000fc80000000000 */
[----:B-1----:R-:W1:Y:S02]  /*01d0*/  F2F.F64.F32 R4, R0 ;  /* 0x0000000000047310 */ /* 0x002e640000201800 */
[----:B-1----:R-:W-:-:S10]  /*01e0*/  DMUL R4, R4, UR8 ;  /* 0x0000000804047c28 */ /* 0x002fd40008000000 */
[----:B------:R-:W1:Y:S02]  /*01f0*/  F2F.F32.F64 R4, R4 ;  /* 0x0000000400047310 */ /* 0x000e640000301000 */
[----:B-1----:R-:W-:-:S05]  /*0200*/  FADD R11, R4, R11 ;  /* 0x0000000b040b7221 */ /* 0x002fca0000000000 */
[----:B------:R-:W-:Y:S01]  /*0210*/  STG.E desc[UR6][R2.64+0x200], R11 ;  /* 0x0002000b02007986 */ /* 0x000fe2000c101906 */
[----:B------:R-:W-:Y:S06]  /*0220*/  BAR.SYNC.DEFER_BLOCKING 0x0 ;  /* 0x0000000000007b1d */ /* 0x000fec0000010000 */
[----:B------:R-:W4:Y:S01]  /*0230*/  LDG.E R13, desc[UR6][R2.64+0x200] ;  /* 0x00020006020d7981 */ /* 0x000f22000c1e1900 */
[C---:B------:R-:W-:Y:S01]  /*0240*/  FADD R10, R11.reuse, -R10 ;  /* 0x8000000a0b0a7221 */ /* 0x040fe20000000000 */
[----:B------:R-:W-:Y:S02]  /*0250*/  FADD R9, -R11, R12 ;  /* 0x0000000c0b097221 */ /* 0x000fe40000000100 */
[----:B------:R-:W4:Y:S02]  /*0260*/  LDG.E R0, desc[UR6][R2.64] ;  /* 0x0000000602007981 */ /* 0x000f24000c1e1900 */
[----:B------:R-:W-:-:S02]  /*0270*/  FADD R9, -R10, R9 ;  /* 0x000000090a097221 */ /* 0x000fc40000000100 */
[----:B------:R-:W4:Y:S04]  /*0280*/  LDG.E R10, desc[UR6][R2.64+0x1fc] ;  /* 0x0001fc06020a7981 */ /* 0x000f28000c1e1900 */
[----:B------:R-:W4:Y:S01]  /*0290*/  LDG.E R12, desc[UR6][R2.64+0x204] ;  /* 0x00020406020c7981 */ /* 0x000f22000c1e1900 */
[----:B--2---:R-:W-:-:S03]  /*02a0*/  FADD R7, -R11, R8 ;  /* 0x000000080b077221 */ /* 0x004fc60000000100 */
[----:B------:R-:W2:Y:S01]  /*02b0*/  LDG.E R8, desc[UR6][R2.64+0x400] ;  /* 0x0004000602087981 */ /* 0x000ea2000c1e1900 */
[----:B---3--:R-:W-:-:S04]  /*02c0*/  FADD R6, R11, -R6 ;  /* 0x800000060b067221 */ /* 0x008fc80000000000 */
[----:B------:R-:W-:-:S04]  /*02d0*/  FADD R6, -R6, R7 ;  /* 0x0000000706067221 */ /* 0x000fc80000000100 */
[----:B------:R-:W-:-:S04]  /*02e0*/  FADD R6, R6, R9 ;  /* 0x0000000906067221 */ /* 0x000fc80000000000 */
[----:B------:R-:W1:Y:S02]  /*02f0*/  F2F.F64.F32 R4, R6 ;  /* 0x0000000600047310 */ /* 0x000e640000201800 */
[----:B-1----:R-:W-:-:S10]  /*0300*/  DMUL R4, R4, UR8 ;  /* 0x0000000804047c28 */ /* 0x002fd40008000000 */
[----:B------:R-:W4:Y:S02]  /*0310*/  F2F.F32.F64 R4, R4 ;  /* 0x0000000400047310 */ /* 0x000f240000301000 */
[----:B----4-:R-:W-:-:S05]  /*0320*/  FADD R13, R4, R13 ;  /* 0x0000000d040d7221 */ /* 0x010fca0000000000 */
[----:B------:R1:W-:Y:S01]  /*0330*/  STG.E desc[UR6][R2.64+0x200], R13 ;  /* 0x0002000d02007986 */ /* 0x0003e2000c101906 */
[----:B------:R-:W-:Y:S06]  /*0340*/  BAR.SYNC.DEFER_BLOCKING 0x0 ;  /* 0x0000000000007b1d */ /* 0x000fec0000010000 */
[----:B------:R-:W3:Y:S01]  /*0350*/  LDG.E R9, desc[UR6][R2.64+0x200] ;  /* 0x0002000602097981 */ /* 0x000ee2000c1e1900 */
[C---:B------:R-:W-:Y:S01]  /*0360*/  FADD R0, R13.reuse, -R0 ;  /* 0x800000000d007221 */ /* 0x040fe20000000000 */
[C---:B------:R-:W-:Y:S02]  /*0370*/  FADD R10, R13.reuse, -R10 ;  /* 0x8000000a0d0a7221 */ /* 0x040fe40000000000 */
[----:B------:R-:W4:Y:S04]  /*0380*/  LDG.E R6, desc[UR6][R2.64] ;  /* 0x0000000602067981 */ /* 0x000f28000c1e1900 */
[----:B------:R-:W4:Y:S01]  /*0390*/  LDG.E R14, desc[UR6][R2.64+0x204] ;  /* 0x00020406020e7981 */ /* 0x000f22000c1e1900 */
[----:B--2---:R-:W-:-:S03]  /*03a0*/  FADD R7, -R13, R8 ;  /* 0x000000080d077221 */ /* 0x004fc60000000100 */
[----:B------:R-:W2:Y:S01]  /*03b0*/  LDG.E R8, desc[UR6][R2.64+0x400] ;  /* 0x0004000602087981 */ /* 0x000ea2000c1e1900 */
[----:B------:R-:W-:Y:S01]  /*03c0*/  FADD R0, -R0, R7 ;  /* 0x0000000700007221 */ /* 0x000fe20000000100 */
[----:B------:R-:W-:Y:S02]  /*03d0*/  FADD R7, -R13, R12 ;  /* 0x0000000c0d077221 */ /* 0x000fe40000000100 */
[----:B------:R-:W2:Y:S02]  /*03e0*/  LDG.E R12, desc[UR6][R2.64+0x1fc] ;  /* 0x0001fc06020c7981 */ /* 0x000ea4000c1e1900 */
[----:B------:R-:W-:-:S04]  /*03f0*/  FADD R7, -R10, R7 ;  /* 0x000000070a077221 */ /* 0x000fc80000000100 */
[----:B------:R-:W-:-:S04]  /*0400*/  FADD R0, R0, R7 ;  /* 0x0000000700007221 */ /* 0x000fc80000000000 */
[----:B------:R-:W0:Y:S02]  /*0410*/  F2F.F64.F32 R4, R0 ;  /* 0x0000000000047310 */ /* 0x000e240000201800 */
[----:B0-----:R-:W-:-:S10]  /*0420*/  DMUL R4, R4, UR8 ;  /* 0x0000000804047c28 */ /* 0x001fd40008000000 */
[----:B------:R-:W3:Y:S02]  /*0430*/  F2F.F32.F64 R4, R4 ;  /* 0x0000000400047310 */ /* 0x000ee40000301000 */
[----:B---3--:R-:W-:-:S05]  /*0440*/  FADD R9, R4, R9 ;  /* 0x0000000904097221 */ /* 0x008fca0000000000 */
[----:B------:R0:W-:Y:S01]  /*0450*/  STG.E desc[UR6][R2.64+0x200], R9 ;  /* 0x0002000902007986 */ /* 0x0001e2000c101906 */
[----:B------:R-:W-:Y:S06]  /*0460*/  BAR.SYNC.DEFER_BLOCKING 0x0 ;  /* 0x0000000000007b1d */ /* 0x000fec0000010000 */
[----:B-1----:R-:W3:Y:S01]  /*0470*/  LDG.E R13, desc[UR6][R2.64+0x200] ;  /* 0x00020006020d7981 */ /* 0x002ee2000c1e1900 */
[C---:B----4-:R-:W-:Y:S01]  /*0480*/  FADD R6, R9.reuse, -R6 ;  /* 0x8000000609067221 */ /* 0x050fe20000000000 */
[C---:B------:R-:W-:Y:S02]  /*0490*/  FADD R11, -R9.reuse, R14 ;  /* 0x0000000e090b7221 */ /* 0x040fe40000000100 */
[----:B------:R-:W4:Y:S04]  /*04a0*/  LDG.E R0, desc[UR6][R2.64] ;  /* 0x0000000602007981 */ /* 0x000f28000c1e1900 */
[----:B------:R-:W4:Y:S01]  /*04b0*/  LDG.E R10, desc[UR6][R2.64+0x1fc] ;  /* 0x0001fc06020a7981 */ /* 0x000f22000c1e1900 */
[----:B--2---:R-:W-:-:S03]  /*04c0*/  FADD R7, -R9, R8 ;  /* 0x0000000809077221 */ /* 0x004fc60000000100 */
[----:B------:R-:W2:Y:S01]  /*04d0*/  LDG.E R8, desc[UR6][R2.64+0x400] ;  /* 0x0004000602087981 */ /* 0x000ea2000c1e1900 */
[----:B------:R-:W-:Y:S01]  /*04e0*/  FADD R12, R9, -R12 ;  /* 0x8000000c090c7221 */ /* 0x000fe20000000000 */
[----:B------:R-:W-:-:S03]  /*04f0*/  FADD R6, -R6, R7 ;  /* 0x0000000706067221 */ /* 0x000fc60000000100 */
[----:B------:R-:W-:Y:S02]  /*0500*/  FADD R11, -R12, R11 ;  /* 0x0000000b0c0b7221 */ /* 0x000fe40000000100 */
[----:B------:R-:W0:Y:S02]  /*0510*/  LDG.E R12, desc[UR6][R2.64+0x204] ;  /* 0x00020406020c7981 */ /* 0x000e24000c1e1900 */
[----:B------:R-:W-:-:S04]  /*0520*/  FADD R6, R6, R11 ;  /* 0x0000000b06067221 */ /* 0x000fc80000000000 */
[----:B------:R-:W1:Y:S02]  /*0530*/  F2F.F64.F32 R4, R6 ;  /* 0x0000000600047310 */ /* 0x000e640000201800 */
[----:B-1----:R-:W-:-:S10]  /*0540*/  DMUL R4, R4, UR8 ;  /* 0x0000000804047c28 */ /* 0x002fd40008000000 */
[----:B------:R-:W3:Y:S02]  /*0550*/  F2F.F32.F64 R4, R4 ;  /* 0x0000000400047310 */ /* 0x000ee40000301000 */
[----:B---3--:R-:W-:-:S05]  /*0560*/  FADD R13, R4, R13 ;  /* 0x0000000d040d7221 */ /* 0x008fca0000000000 */
[----:B------:R1:W-:Y:S01]  /*0570*/  STG.E desc[UR6][R2.64+0x200], R13 ;  /* 0x0002000d02007986 */ /* 0x0003e2000c101906 */
[----:B------:R-:W-:Y:S06]  /*0580*/  BAR.SYNC.DEFER_BLOCKING 0x0 ;  /* 0x0000000000007b1d */ /* 0x000fec0000010000 */
[----:B------:R-:W3:Y:S01]  /*0590*/  LDG.E R11, desc[UR6][R2.64+0x200] ;  /* 0x00020006020b7981 */ /* 0x000ee2000c1e1900 */
[C---:B----4-:R-:W-:Y:S01]  /*05a0*/  FADD R0, R13.reuse, -R0 ;  /* 0x800000000d007221 */ /* 0x050fe20000000000 */
[C---:B------:R-:W-:Y:S02]  /*05b0*/  FADD R10, R13.reuse, -R10 ;  /* 0x8000000a0d0a7221 */ /* 0x040fe40000000000 */
[----:B------:R-:W4:Y:S01]  /*05c0*/  LDG.E R6, desc[UR6][R2.64] ;  /* 0x0000000602067981 */ /* 0x000f22000c1e1900 */
[----:B--2---:R-:W-:-:S03]  /*05d0*/  FADD R7, -R13, R8 ;  /* 0x000000080d077221 */ /* 0x004fc60000000100 */
[----:B------:R-:W2:Y:S01]  /*05e0*/  LDG.E R8, desc[UR6][R2.64+0x400] ;  /* 0x0004000602087981 */ /* 0x000ea2000c1e1900 */
[----:B------:R-:W-:Y:S01]  /*05f0*/  FADD R0, -R0, R7 ;  /* 0x0000000700007221 */ /* 0x000fe20000000100 */
[----:B0-----:R-:W-:Y:S02]  /*0600*/  FADD R9, -R13, R12 ;  /* 0x0000000c0d097221 */ /* 0x001fe40000000100 */
[----:B------:R-:W2:Y:S02]  /*0610*/  LDG.E R12, desc[UR6][R2.64+0x204] ;  /* 0x00020406020c7981 */ /* 0x000ea4000c1e1900 */
[----:B------:R-:W-:Y:S02]  /*0620*/  FADD R9, -R10, R9 ;  /* 0x000000090a097221 */ /* 0x000fe40000000100 */
[----:B------:R-:W2:Y:S02]  /*0630*/  LDG.E R10, desc[UR6][R2.64+0x1fc] ;  /* 0x0001fc06020a7981 */ /* 0x000ea4000c1e1900 */
        /* <DEDUP_REMOVED lines=8> */
[----:B----4-:R-:W-:-:S03]  /*06c0*/  FADD R6, R11, -R6 ;  /* 0x800000060b067221 */ /* 0x010fc60000000000 */
[----:B------:R-:W4:Y:S01]  /*06d0*/  LDG.E R0, desc[UR6][R2.64] ;  /* 0x0000000602007981 */ /* 0x000f22000c1e1900 */
[----:B--2---:R-:W-:-:S03]  /*06e0*/  FADD R7, -R11, R8 ;  /* 0x000000080b077221 */ /* 0x004fc60000000100 */
[----:B------:R-:W2:Y:S01]  /*06f0*/  LDG.E R8, desc[UR6][R2.64+0x400] ;  /* 0x0004000602087981 */ /* 0x000ea2000c1e1900 */
[----:B------:R-:W-:Y:S01]  /*0700*/  FADD R6, -R6, R7 ;  /* 0x0000000706067221 */ /* 0x000fe20000000100 */
[C---:B------:R-:W-:Y:S02]  /*0710*/  FADD R9, -R11.reuse, R12 ;  /* 0x0000000c0b097221 */ /* 0x040fe40000000100 */
[----:B------:R-:W2:Y:S01]  /*0720*/  LDG.E R12, desc[UR6][R2.64+0x204] ;  /* 0x00020406020c7981 */ /* 0x000ea2000c1e1900 */
[----:B------:R-:W-:-:S04]  /*0730*/  FADD R10, R11, -R10 ;  /* 0x8000000a0b0a7221 */ /* 0x000fc80000000000 */
[----:B------:R-:W-:Y:S02]  /*0740*/  FADD R9, -R10, R9 ;  /* 0x000000090a097221 */ /* 0x000fe40000000100 */
[----:B------:R-:W2:Y:S02]  /*0750*/  LDG.E R10, desc[UR6][R2.64+0x1fc] ;  /* 0x0001fc06020a7981 */ /* 0x000ea4000c1e1900 */
[----:B------:R-:W-:-:S04]  /*0760*/  FADD R6, R6, R9 ;  /* 0x0000000906067221 */ /* 0x000fc80000000000 */
[----:B------:R-:W1:Y:S02]  /*0770*/  F2F.F64.F32 R4, R6 ;  /* 0x0000000600047310 */ /* 0x000e640000201800 */
[----:B-1----:R-:W-:-:S10]  /*0780*/  DMUL R4, R4, UR8 ;  /* 0x0000000804047c28 */ /* 0x002fd40008000000 */
[----:B------:R-:W3:Y:S02]  /*0790*/  F2F.F32.F64 R4, R4 ;  /* 0x0000000400047310 */ /* 0x000ee40000301000 */
[----:B---3--:R-:W-:-:S05]  /*07a0*/  FADD R13, R4, R13 ;  /* 0x0000000d040d7221 */ /* 0x008fca0000000000 */
[----:B------:R1:W-:Y:S01]  /*07b0*/  STG.E desc[UR6][R2.64+0x200], R13 ;  /* 0x0002000d02007986 */ /* 0x0003e2000c101906 */
[----:B------:R-:W-:Y:S06]  /*07c0*/  BAR.SYNC.DEFER_BLOCKING 0x0 ;  /* 0x0000000000007b1d */ /* 0x000fec0000010000 */
[----:B0-----:R-:W3:Y:S01]  /*07d0*/  LDG.E R11, desc[UR6][R2.64+0x200] ;  /* 0x00020006020b7981 */ /* 0x001ee2000c1e1900 */
        /* <DEDUP_REMOVED lines=19> */
[----:B--2---:R-:W-:-:S04]  /*0910*/  FADD R7, -R11, R8 ;  /* 0x000000080b077221 */ /* 0x004fc80000000100 */
[----:B------:R-:W-:Y:S01]  /*0920*/  FADD R6, -R6, R7 ;  /* 0x0000000706067221 */ /* 0x000fe20000000100 */
[C---:B------:R-:W-:Y:S01]  /*0930*/  FADD R9, -R11.reuse, R12 ;  /* 0x0000000c0b097221 */ /* 0x040fe20000000100 */
[----:B------:R-:W-:-:S04]  /*0940*/  FADD R10, R11, -R10 ;  /* 0x8000000a0b0a7221 */ /* 0x000fc80000000000 */
[----:B------:R-:W-:-:S04]  /*0950*/  FADD R9, -R10, R9 ;  /* 0x000000090a097221 */ /* 0x000fc80000000100 */
[----:B------:R-:W-:-:S04]  /*0960*/  FADD R6, R6, R9 ;  /* 0x0000000906067221 */ /* 0x000fc80000000000 */
[----:B------:R-:W0:Y:S02]  /*0970*/  F2F.F64.F32 R4, R6 ;  /* 0x0000000600047310 */ /* 0x000e240000201800 */
[----:B0-----:R-:W-:-:S10]  /*0980*/  DMUL R4, R4, UR8 ;  /* 0x0000000804047c28 */ /* 0x001fd40008000000 */
[----:B------:R-:W3:Y:S01]  /*0990*/  F2F.F32.F64 R4, R4 ;  /* 0x0000000400047310 */ /* 0x000ee20000301000 */
[----:B------:R-:W-:-:S04]  /*09a0*/  UIADD3 UR4, UPT, UPT, UR4, 0x8, URZ ;  /* 0x0000000804047890 */ /* 0x000fc8000fffe0ff */
[----:B------:R-:W-:Y:S01]  /*09b0*/  UISETP.NE.AND UP0, UPT, UR4, 0x186a0, UPT ;  /* 0x000186a00400788c */ /* 0x000fe2000bf05270 */
[----:B---3--:R-:W-:-:S05]  /*09c0*/  FADD R7, R4, R13 ;  /* 0x0000000d04077221 */ /* 0x008fca0000000000 */
[----:B------:R1:W-:Y:S03]  /*09d0*/  STG.E desc[UR6][R2.64+0x200], R7 ;  /* 0x0002000702007986 */ /* 0x0003e6000c101906 */
[----:B------:R-:W-:Y:S05]  /*09e0*/  BRA.U UP0, `(.L_x_0) ;  /* 0xfffffff500ac7547 */ /* 0x000fea000b83ffff */
[----:B------:R-:W-:Y:S05]  /*09f0*/  EXIT ;  /* 0x000000000000794d */ /* 0x000fea0003800000 */
.L_x_1:
[----:B------:R-:W-:-:S00]  /*0a00*/  BRA `(.L_x_1) ;  /* 0xfffffffc00fc7947 */ /* 0x000fc0000383ffff */
[----:B------:R-:W-:-:S00]  /*0a10*/  NOP ;  /* 0x0000000000007918 */ /* 0x000fc00000000000 */
        /* <DEDUP_REMOVED lines=14> */
.L_x_2:


//--------------------- .nv.shared.reserved.0     --------------------------
	.section	.nv.shared.reserved.0,"aw",@nobits
	.weak		__nv_reservedSMEM_offset_0_alias
	.size		__nv_reservedSMEM_offset_0_alias, 0, 64
	.other		__nv_reservedSMEM_offset_0_alias,@"STO_CUDA_RESERVED_SHARED STV_DEFAULT"
__nv_reservedSMEM_offset_0_alias:
	.zero		0
	.zero		64


//--------------------- .nv.constant0._Z9Calc_CellPf --------------------------
	.section	.nv.constant0._Z9Calc_CellPf,"a",@progbits
	.sectionflags	@""
	.align	4
.nv.constant0._Z9Calc_CellPf:
	.zero		904


//--------------------- SYMBOLS --------------------------

	.type		.nv.reservedSmem.offset0,@object
	.size		.nv.reservedSmem.offset0,0x4
